	.headerflags	@"EF_CUDA_TEXMODE_UNIFIED EF_CUDA_64BIT_ADDRESS EF_CUDA_ACCELERATORS EF_CUDA_SM90 EF_CUDA_VIRTUAL_SM(EF_CUDA_SM90)"
	.elftype	@"ET_EXEC"


//--------------------- .nv.info                  --------------------------
	.section	.nv.info,"",@"SHT_CUDA_INFO"
	.align	4


	//----- nvinfo : EIATTR_REGCOUNT
	.align		4
        /*0000*/ 	.byte	0x04, 0x2f
        /*0002*/ 	.short	(.L_3 - .L_2)
	.align		4
.L_2:
        /*0004*/ 	.word	index@(triton_poi_fused__native_batch_norm_legit_no_training__prelu_kernel_cat_16)
        /*0008*/ 	.word	0x00000020


	//----- nvinfo : EIATTR_MIN_STACK_SIZE
	.align		4
.L_3:
        /*000c*/ 	.byte	0x04, 0x12
        /*000e*/ 	.short	(.L_5 - .L_4)
	.align		4
.L_4:
        /*0010*/ 	.word	index@(triton_poi_fused__native_batch_norm_legit_no_training__prelu_kernel_cat_16)
        /*0014*/ 	.word	0x00000000


	//----- nvinfo : EIATTR_FRAME_SIZE
	.align		4
.L_5:
        /*0018*/ 	.byte	0x04, 0x11
        /*001a*/ 	.short	(.L_7 - .L_6)
	.align		4
.L_6:
        /*001c*/ 	.word	index@(triton_poi_fused__native_batch_norm_legit_no_training__prelu_kernel_cat_16)
        /*0020*/ 	.word	0x00000000


	//----- nvinfo : EIATTR_MIN_STACK_SIZE
	.align		4
.L_7:
        /*0024*/ 	.byte	0x04, 0x12
        /*0026*/ 	.short	(.L_9 - .L_8)
	.align		4
.L_8:
        /*0028*/ 	.word	index@(triton_poi_fused__native_batch_norm_legit_no_training__prelu_kernel_cat_16)
        /*002c*/ 	.word	0x00000000
.L_9:


//--------------------- .nv.info.triton_poi_fused__native_batch_norm_legit_no_training__prelu_kernel_cat_16 --------------------------
	.section	.nv.info.triton_poi_fused__native_batch_norm_legit_no_training__prelu_kernel_cat_16,"",@"SHT_CUDA_INFO"
	.sectionflags	@""
	.align	4


	//----- nvinfo : EIATTR_CUDA_API_VERSION
	.align		4
        /*0000*/ 	.byte	0x04, 0x37
        /*0002*/ 	.short	(.L_11 - .L_10)
.L_10:
        /*0004*/ 	.word	0x0000007c


	//----- nvinfo : EIATTR_KPARAM_INFO
	.align		4
.L_11:
        /*0008*/ 	.byte	0x04, 0x17
        /*000a*/ 	.short	(.L_13 - .L_12)
.L_12:
        /*000c*/ 	.word	0x00000000
        /*0010*/ 	.short	0x000b
        /*0012*/ 	.short	0x0058
        /*0014*/ 	.byte	0x00, 0xf0, 0x11, 0x00


	//----- nvinfo : EIATTR_KPARAM_INFO
	.align		4
.L_13:
        /*0018*/ 	.byte	0x04, 0x17
        /*001a*/ 	.short	(.L_15 - .L_14)
.L_14:
        /*001c*/ 	.word	0x00000000
        /*0020*/ 	.short	0x000a
        /*0022*/ 	.short	0x0050
        /*0024*/ 	.byte	0x00, 0xf4, 0x21, 0x00


	//----- nvinfo : EIATTR_KPARAM_INFO
	.align		4
.L_15:
        /*0028*/ 	.byte	0x04, 0x17
        /*002a*/ 	.short	(.L_17 - .L_16)
.L_16:
        /*002c*/ 	.word	0x00000000
        /*0030*/ 	.short	0x0009
        /*0032*/ 	.short	0x0048
        /*0034*/ 	.byte	0x00, 0xf4, 0x21, 0x00


	//----- nvinfo : EIATTR_KPARAM_INFO
	.align		4
.L_17:
        /*0038*/ 	.byte	0x04, 0x17
        /*003a*/ 	.short	(.L_19 - .L_18)
.L_18:
        /*003c*/ 	.word	0x00000000
        /*0040*/ 	.short	0x0008
        /*0042*/ 	.short	0x0040
        /*0044*/ 	.byte	0x00, 0xf4, 0x21, 0x00


	//----- nvinfo : EIATTR_KPARAM_INFO
	.align		4
.L_19:
        /*0048*/ 	.byte	0x04, 0x17
        /*004a*/ 	.short	(.L_21 - .L_20)
.L_20:
        /*004c*/ 	.word	0x00000000
        /*0050*/ 	.short	0x0007
        /*0052*/ 	.short	0x0038
        /*0054*/ 	.byte	0x00, 0xf4, 0x21, 0x00


	//----- nvinfo : EIATTR_KPARAM_INFO
	.align		4
.L_21:
        /*0058*/ 	.byte	0x04, 0x17
        /*005a*/ 	.short	(.L_23 - .L_22)
.L_22:
        /*005c*/ 	.word	0x00000000
        /*0060*/ 	.short	0x0006
        /*0062*/ 	.short	0x0030
        /*0064*/ 	.byte	0x00, 0xf4, 0x21, 0x00


	//----- nvinfo : EIATTR_KPARAM_INFO
	.align		4
.L_23:
        /*0068*/ 	.byte	0x04, 0x17
        /*006a*/ 	.short	(.L_25 - .L_24)
.L_24:
        /*006c*/ 	.word	0x00000000
        /*0070*/ 	.short	0x0005
        /*0072*/ 	.short	0x0028
        /*0074*/ 	.byte	0x00, 0xf4, 0x21, 0x00


	//----- nvinfo : EIATTR_KPARAM_INFO
	.align		4
.L_25:
        /*0078*/ 	.byte	0x04, 0x17
        /*007a*/ 	.short	(.L_27 - .L_26)
.L_26:
        /*007c*/ 	.word	0x00000000
        /*0080*/ 	.short	0x0004
        /*0082*/ 	.short	0x0020
        /*0084*/ 	.byte	0x00, 0xf4, 0x21, 0x00


	//----- nvinfo : EIATTR_KPARAM_INFO
	.align		4
.L_27:
        /*0088*/ 	.byte	0x04, 0x17
        /*008a*/ 	.short	(.L_29 - .L_28)
.L_28:
        /*008c*/ 	.word	0x00000000
        /*0090*/ 	.short	0x0003
        /*0092*/ 	.short	0x0018
        /*0094*/ 	.byte	0x00, 0xf4, 0x21, 0x00


	//----- nvinfo : EIATTR_KPARAM_INFO
	.align		4
.L_29:
        /*0098*/ 	.byte	0x04, 0x17
        /*009a*/ 	.short	(.L_31 - .L_30)
.L_30:
        /*009c*/ 	.word	0x00000000
        /*00a0*/ 	.short	0x0002
        /*00a2*/ 	.short	0x0010
        /*00a4*/ 	.byte	0x00, 0xf4, 0x21, 0x00


	//----- nvinfo : EIATTR_KPARAM_INFO
	.align		4
.L_31:
        /*00a8*/ 	.byte	0x04, 0x17
        /*00aa*/ 	.short	(.L_33 - .L_32)
.L_32:
        /*00ac*/ 	.word	0x00000000
        /*00b0*/ 	.short	0x0001
        /*00b2*/ 	.short	0x0008
        /*00b4*/ 	.byte	0x00, 0xf4, 0x21, 0x00


	//----- nvinfo : EIATTR_KPARAM_INFO
	.align		4
.L_33:
        /*00b8*/ 	.byte	0x04, 0x17
        /*00ba*/ 	.short	(.L_35 - .L_34)
.L_34:
        /*00bc*/ 	.word	0x00000000
        /*00c0*/ 	.short	0x0000
        /*00c2*/ 	.short	0x0000
        /*00c4*/ 	.byte	0x00, 0xf4, 0x21, 0x00


	//----- nvinfo : EIATTR_SPARSE_MMA_MASK
	.align		4
.L_35:
        /*00c8*/ 	.byte	0x03, 0x50
        /*00ca*/ 	.short	0x0000


	//----- nvinfo : EIATTR_MAXREG_COUNT
	.align		4
        /*00cc*/ 	.byte	0x03, 0x1b
        /*00ce*/ 	.short	0x00ff


	//----- nvinfo : EIATTR_EXIT_INSTR_OFFSETS
	.align		4
        /*00d0*/ 	.byte	0x04, 0x1c
        /*00d2*/ 	.short	(.L_37 - .L_36)


	//   ....[0]....
.L_36:
        /*00d4*/ 	.word	0x00000d90


	//----- nvinfo : EIATTR_REQNTID
	.align		4
.L_37:
        /*00d8*/ 	.byte	0x04, 0x10
        /*00da*/ 	.short	(.L_39 - .L_38)
.L_38:
        /*00dc*/ 	.word	0x00000080
        /*00e0*/ 	.word	0x00000001
        /*00e4*/ 	.word	0x00000001


	//----- nvinfo : EIATTR_CBANK_PARAM_SIZE
	.align		4
.L_39:
        /*00e8*/ 	.byte	0x03, 0x19
        /*00ea*/ 	.short	0x005c


	//----- nvinfo : EIATTR_PARAM_CBANK
	.align		4
        /*00ec*/ 	.byte	0x04, 0x0a
        /*00ee*/ 	.short	(.L_41 - .L_40)
	.align		4
.L_40:
        /*00f0*/ 	.word	index@(.nv.constant0.triton_poi_fused__native_batch_norm_legit_no_training__prelu_kernel_cat_16)
        /*00f4*/ 	.short	0x0210
        /*00f6*/ 	.short	0x005c


	//----- nvinfo : EIATTR_SW_WAR
	.align		4
.L_41:
        /*00f8*/ 	.byte	0x04, 0x36
        /*00fa*/ 	.short	(.L_43 - .L_42)
.L_42:
        /*00fc*/ 	.word	0x00000008
.L_43:


//--------------------- .nv.callgraph             --------------------------
	.section	.nv.callgraph,"",@"SHT_CUDA_CALLGRAPH"
	.align	4
	.sectionentsize	8
	.align		4
        /*0000*/ 	.word	0x00000000
	.align		4
        /*0004*/ 	.word	0xffffffff
	.align		4
        /*0008*/ 	.word	0x00000000
	.align		4
        /*000c*/ 	.word	0xfffffffe
	.align		4
        /*0010*/ 	.word	0x00000000
	.align		4
        /*0014*/ 	.word	0xfffffffd
	.align		4
        /*0018*/ 	.word	0x00000000
	.align		4
        /*001c*/ 	.word	0xfffffffc


//--------------------- .nv.constant4             --------------------------
	.section	.nv.constant4,"a",@progbits
	.align	8
	.align		8
.nv.constant4:
        /*0000*/ 	.dword	_$_str
	.align		8
        /*0008*/ 	.dword	_$_str_$_2


//--------------------- .text.triton_poi_fused__native_batch_norm_legit_no_training__prelu_kernel_cat_16 --------------------------
	.section	.text.triton_poi_fused__native_batch_norm_legit_no_training__prelu_kernel_cat_16,"ax",@progbits
	.align	128
        .global         triton_poi_fused__native_batch_norm_legit_no_training__prelu_kernel_cat_16
        .type           triton_poi_fused__native_batch_norm_legit_no_training__prelu_kernel_cat_16,@function
        .size           triton_poi_fused__native_batch_norm_legit_no_training__prelu_kernel_cat_16,(.L_x_1 - triton_poi_fused__native_batch_norm_legit_no_training__prelu_kernel_cat_16)
        .other          triton_poi_fused__native_batch_norm_legit_no_training__prelu_kernel_cat_16,@"STO_CUDA_ENTRY STV_DEFAULT"
triton_poi_fused__native_batch_norm_legit_no_training__prelu_kernel_cat_16:
.text.triton_poi_fused__native_batch_norm_legit_no_training__prelu_kernel_cat_16:
[----:B------:R-:W-:Y:S01]  /*0000*/  LDC R1, c[0x0][0x28] ;  /* 0x00000a00ff017b82 */ /* 0x000fe20000000800 */
[----:B------:R-:W1:Y:S01]  /*0010*/  S2R R0, SR_TID.X ;  /* 0x0000000000007919 */ /* 0x000e620000002100 */
[----:B------:R-:W-:Y:S01]  /*0020*/  ULDC.64 UR6, c[0x0][0x220] ;  /* 0x0000880000067ab9 */ /* 0x000fe20000000a00 */
[----:B------:R-:W-:Y:S01]  /*0030*/  ULDC.64 UR8, c[0x0][0x228] ;  /* 0x00008a0000087ab9 */ /* 0x000fe20000000a00 */
[----:B------:R-:W-:Y:S01]  /*0040*/  ULDC.64 UR4, c[0x0][0x208] ;  /* 0x0000820000047ab9 */ /* 0x000fe20000000a00 */
[----:B------:R-:W2:Y:S01]  /*0050*/  S2R R3, SR_CTAID.X ;  /* 0x0000000000037919 */ /* 0x000ea20000002500 */
[----:B------:R-:W-:Y:S02]  /*0060*/  IMAD.MOV.U32 R11, RZ, RZ, RZ ;  /* 0x000000ffff0b7224 */ /* 0x000fe400078e00ff */
[----:B-1----:R-:W-:Y:S01]  /*0070*/  IMAD.SHL.U32 R0, R0, 0x4, RZ ;  /* 0x0000000400007824 */ /* 0x002fe200078e00ff */
[----:B--2---:R-:W-:-:S04]  /*0080*/  SHF.R.S32.HI R7, RZ, 0x16, R3 ;  /* 0x00000016ff077819 */ /* 0x004fc80000011403 */
[----:B------:R-:W-:Y:S02]  /*0090*/  LOP3.LUT R0, R0, 0x1fc, RZ, 0xc0, !PT ;  /* 0x000001fc00007812 */ /* 0x000fe400078ec0ff */
[----:B------:R-:W-:-:S03]  /*00a0*/  SGXT R7, R7, 0x1 ;  /* 0x000000010707781a */ /* 0x000fc60000000200 */
[----:B------:R-:W-:-:S04]  /*00b0*/  IMAD R0, R3, 0x200, R0 ;  /* 0x0000020003007824 */ /* 0x000fc800078e0200 */
[C---:B------:R-:W-:Y:S01]  /*00c0*/  VIADD R2, R0.reuse, 0x1 ;  /* 0x0000000100027836 */ /* 0x040fe20000000000 */
[----:B------:R-:W-:Y:S01]  /*00d0*/  SHF.R.S32.HI R3, RZ, 0x1f, R0 ;  /* 0x0000001fff037819 */ /* 0x000fe20000011400 */
[----:B------:R-:W-:Y:S01]  /*00e0*/  VIADD R6, R0, 0x3 ;  /* 0x0000000300067836 */ /* 0x000fe20000000000 */
[-C--:B------:R-:W-:Y:S02]  /*00f0*/  LEA.HI R8, R7, R0.reuse, RZ, 0xe ;  /* 0x0000000007087211 */ /* 0x080fe400078f70ff */
[----:B------:R-:W-:Y:S02]  /*0100*/  LEA.HI R3, R3, R0, RZ, 0x6 ;  /* 0x0000000003037211 */ /* 0x000fe400078f30ff */
[----:B------:R-:W-:Y:S02]  /*0110*/  LEA.HI R4, R7, R2, RZ, 0x6 ;  /* 0x0000000207047211 */ /* 0x000fe400078f30ff */
[--C-:B------:R-:W-:Y:S02]  /*0120*/  SHF.R.S32.HI R16, RZ, 0x6, R3.reuse ;  /* 0x00000006ff107819 */ /* 0x100fe40000011403 */
[----:B------:R-:W-:-:S02]  /*0130*/  SHF.R.S32.HI R9, RZ, 0x1f, R3 ;  /* 0x0000001fff097819 */ /* 0x000fc40000011403 */
[----:B------:R-:W-:Y:S01]  /*0140*/  LOP3.LUT R5, R4, 0xffffc0, RZ, 0xc0, !PT ;  /* 0x00ffffc004057812 */ /* 0x000fe200078ec0ff */
[----:B------:R-:W-:Y:S01]  /*0150*/  VIADD R4, R0, 0x2 ;  /* 0x0000000200047836 */ /* 0x000fe20000000000 */
[----:B------:R-:W-:Y:S02]  /*0160*/  LEA.HI R10, R9, R16, RZ, 0x8 ;  /* 0x00000010090a7211 */ /* 0x000fe400078f40ff */
[----:B------:R-:W-:Y:S01]  /*0170*/  LOP3.LUT R23, R3, 0xffffffc0, RZ, 0xc0, !PT ;  /* 0xffffffc003177812 */ /* 0x000fe200078ec0ff */
[----:B------:R-:W-:Y:S01]  /*0180*/  IMAD.IADD R5, R2, 0x1, -R5 ;  /* 0x0000000102057824 */ /* 0x000fe200078e0a05 */
[----:B------:R-:W-:Y:S02]  /*0190*/  SHF.R.S32.HI R2, RZ, 0xe, R8 ;  /* 0x0000000eff027819 */ /* 0x000fe40000011408 */
[----:B------:R-:W-:Y:S01]  /*01a0*/  LOP3.LUT R15, R10, 0xffffff00, RZ, 0xc0, !PT ;  /* 0xffffff000a0f7812 */ /* 0x000fe200078ec0ff */
[----:B------:R-:W-:Y:S01]  /*01b0*/  IMAD.SHL.U32 R5, R5, 0x100, RZ ;  /* 0x0000010005057824 */ /* 0x000fe200078e00ff */
[C---:B------:R-:W-:Y:S01]  /*01c0*/  LEA.HI R8, R7.reuse, R4, RZ, 0x6 ;  /* 0x0000000407087211 */ /* 0x040fe200078f30ff */
[----:B------:R-:W-:Y:S01]  /*01d0*/  IMAD.SHL.U32 R2, R2, 0x1000, RZ ;  /* 0x0000100002027824 */ /* 0x000fe200078e00ff */
[----:B------:R-:W-:Y:S01]  /*01e0*/  LEA.HI R9, R7, R6, RZ, 0x6 ;  /* 0x0000000607097211 */ /* 0x000fe200078f30ff */
[----:B------:R-:W-:Y:S01]  /*01f0*/  IMAD.IADD R15, R16, 0x1, -R15 ;  /* 0x00000001100f7824 */ /* 0x000fe200078e0a0f */
[----:B------:R-:W-:Y:S01]  /*0200*/  LOP3.LUT R3, R8, 0xffffc0, RZ, 0xc0, !PT ;  /* 0x00ffffc008037812 */ /* 0x000fe200078ec0ff */
[----:B------:R-:W-:Y:S01]  /*0210*/  IMAD.IADD R23, R0, 0x1, -R23 ;  /* 0x0000000100177824 */ /* 0x000fe200078e0a17 */
[----:B------:R-:W-:-:S02]  /*0220*/  SHF.R.S32.HI R8, RZ, 0x1f, R5 ;  /* 0x0000001fff087819 */ /* 0x000fc40000011405 */
[----:B------:R-:W-:Y:S01]  /*0230*/  IADD3 R5, P0, P2, R2, R15, R5 ;  /* 0x0000000f02057210 */ /* 0x000fe20007a1e005 */
[----:B------:R-:W-:Y:S01]  /*0240*/  IMAD.IADD R3, R4, 0x1, -R3 ;  /* 0x0000000104037824 */ /* 0x000fe200078e0a03 */
[----:B------:R-:W-:Y:S02]  /*0250*/  SHF.R.S32.HI R10, RZ, 0x1f, R2 ;  /* 0x0000001fff0a7819 */ /* 0x000fe40000011402 */
[----:B------:R-:W-:Y:S01]  /*0260*/  SHF.R.S32.HI R21, RZ, 0x1f, R15 ;  /* 0x0000001fff157819 */ /* 0x000fe2000001140f */
[----:B------:R-:W-:Y:S01]  /*0270*/  IMAD.SHL.U32 R18, R5, 0x4, RZ ;  /* 0x0000000405127824 */ /* 0x000fe200078e00ff */
[----:B------:R-:W-:Y:S01]  /*0280*/  LOP3.LUT R9, R9, 0xffffc0, RZ, 0xc0, !PT ;  /* 0x00ffffc009097812 */ /* 0x000fe200078ec0ff */
[----:B------:R-:W-:Y:S01]  /*0290*/  IMAD.SHL.U32 R3, R3, 0x100, RZ ;  /* 0x0000010003037824 */ /* 0x000fe200078e00ff */
[----:B------:R-:W-:Y:S02]  /*02a0*/  IADD3.X R4, R10, R21, R8, P0, P2 ;  /* 0x000000150a047210 */ /* 0x000fe400007e4408 */
[----:B------:R-:W-:Y:S01]  /*02b0*/  IADD3 R24, P0, R18, UR6, RZ ;  /* 0x0000000612187c10 */ /* 0x000fe2000ff1e0ff */
[----:B------:R-:W-:Y:S01]  /*02c0*/  IMAD.IADD R6, R6, 0x1, -R9 ;  /* 0x0000000106067824 */ /* 0x000fe200078e0a09 */
[----:B------:R-:W-:Y:S01]  /*02d0*/  SHF.L.U64.HI R4, R5, 0x2, R4 ;  /* 0x0000000205047819 */ /* 0x000fe20000010204 */
[----:B------:R-:W-:Y:S01]  /*02e0*/  IMAD.MOV.U32 R13, RZ, RZ, RZ ;  /* 0x000000ffff0d7224 */ /* 0x000fe200078e00ff */
[----:B------:R-:W-:Y:S01]  /*02f0*/  IADD3 R18, P2, R18, UR8, RZ ;  /* 0x0000000812127c10 */ /* 0x000fe2000ff5e0ff */
[----:B------:R-:W-:Y:S01]  /*0300*/  IMAD.MOV.U32 R9, RZ, RZ, RZ ;  /* 0x000000ffff097224 */ /* 0x000fe200078e00ff */
[----:B------:R-:W-:-:S02]  /*0310*/  IADD3.X R25, R4, UR7, RZ, P0, !PT ;  /* 0x0000000704197c10 */ /* 0x000fc400087fe4ff */
[----:B------:R-:W-:Y:S02]  /*0320*/  IADD3.X R19, R4, UR9, RZ, P2, !PT ;  /* 0x0000000904137c10 */ /* 0x000fe400097fe4ff */
[--C-:B------:R-:W-:Y:S02]  /*0330*/  SHF.R.S32.HI R4, RZ, 0x1f, R3.reuse ;  /* 0x0000001fff047819 */ /* 0x100fe40000011403 */
[----:B------:R-:W-:Y:S02]  /*0340*/  IADD3 R20, P0, P2, R2, R15, R3 ;  /* 0x0000000f02147210 */ /* 0x000fe40007a1e003 */
[----:B------:R-:W-:Y:S02]  /*0350*/  ISETP.GT.AND P1, PT, R23, 0x2f, PT ;  /* 0x0000002f1700780c */ /* 0x000fe40003f24270 */
[----:B------:R-:W-:Y:S02]  /*0360*/  IADD3.X R17, R10, R21, R4, P0, P2 ;  /* 0x000000150a117210 */ /* 0x000fe400007e4404 */
[----:B------:R-:W1:Y:S02]  /*0370*/  LDC.64 R4, c[0x0][0x240] ;  /* 0x00009000ff047b82 */ /* 0x000e640000000a00 */
[C---:B------:R-:W-:Y:S01]  /*0380*/  SHF.L.U64.HI R8, R20.reuse, 0x2, R17 ;  /* 0x0000000214087819 */ /* 0x040fe20000010211 */
[----:B------:R-:W-:-:S02]  /*0390*/  IMAD.SHL.U32 R20, R20, 0x4, RZ ;  /* 0x0000000414147824 */ /* 0x000fc400078e00ff */
[----:B------:R-:W-:-:S03]  /*03a0*/  IMAD.SHL.U32 R6, R6, 0x100, RZ ;  /* 0x0000010006067824 */ /* 0x000fc600078e00ff */
[----:B------:R-:W-:Y:S01]  /*03b0*/  IADD3 R26, P0, R20, UR6, RZ ;  /* 0x00000006141a7c10 */ /* 0x000fe2000ff1e0ff */
[----:B------:R-:W-:Y:S01]  /*03c0*/  IMAD.MOV.U32 R3, RZ, RZ, RZ ;  /* 0x000000ffff037224 */ /* 0x000fe200078e00ff */
[--C-:B------:R-:W-:Y:S01]  /*03d0*/  SHF.R.S32.HI R12, RZ, 0x1f, R6.reuse ;  /* 0x0000001fff0c7819 */ /* 0x100fe20000011406 */
[----:B------:R2:W3:Y:S01]  /*03e0*/  @P1 LDG.E.EL R11, desc[UR4][R24.64+-0xc000] ;  /* 0xff400004180b1981 */ /* 0x0004e2000c2e1900 */
[----:B------:R-:W-:Y:S02]  /*03f0*/  IADD3 R28, P2, P3, R2, R15, R6 ;  /* 0x0000000f021c7210 */ /* 0x000fe40007b5e006 */
[----:B------:R-:W-:Y:S01]  /*0400*/  IADD3.X R27, R8, UR7, RZ, P0, !PT ;  /* 0x00000007081b7c10 */ /* 0x000fe200087fe4ff */
[----:B------:R-:W4:Y:S01]  /*0410*/  @P1 LDG.E.EL R9, desc[UR4][R18.64+-0xc000] ;  /* 0xff40000412091981 */ /* 0x000f22000c2e1900 */
[----:B------:R-:W-:Y:S02]  /*0420*/  IADD3.X R17, R10, R21, R12, P2, P3 ;  /* 0x000000150a117210 */ /* 0x000fe400017e640c */
[----:B------:R-:W-:Y:S01]  /*0430*/  IADD3 R6, P2, R20, UR8, RZ ;  /* 0x0000000814067c10 */ /* 0x000fe2000ff5e0ff */
[----:B------:R5:W3:Y:S01]  /*0440*/  @P1 LDG.E.EL R3, desc[UR4][R26.64+-0xc000] ;  /* 0xff4000041a031981 */ /* 0x000ae2000c2e1900 */
[----:B------:R-:W-:Y:S01]  /*0450*/  LEA.HI R14, R7, R0, RZ, 0xa ;  /* 0x00000000070e7211 */ /* 0x000fe200078f50ff */
[----:B--2---:R-:W2:Y:S01]  /*0460*/  LDC.64 R24, c[0x0][0x218] ;  /* 0x00008600ff187b82 */ /* 0x004ea20000000a00 */
[----:B------:R-:W-:Y:S01]  /*0470*/  IADD3.X R7, R8, UR9, RZ, P2, !PT ;  /* 0x0000000908077c10 */ /* 0x000fe200097fe4ff */
[----:B-1----:R-:W-:Y:S01]  /*0480*/  IMAD.WIDE R4, R23, 0x4, R4 ;  /* 0x0000000417047825 */ /* 0x002fe200078e0204 */
[----:B------:R-:W-:-:S03]  /*0490*/  SHF.R.S32.HI R14, RZ, 0xa, R14 ;  /* 0x0000000aff0e7819 */ /* 0x000fc6000001140e */
[----:B------:R-:W3:Y:S01]  /*04a0*/  @P1 LDG.E.EL R13, desc[UR4][R6.64+-0xc000] ;  /* 0xff400004060d1981 */ /* 0x000ee2000c2e1900 */
[----:B------:R-:W-:Y:S01]  /*04b0*/  SHF.L.U64.HI R17, R28, 0x2, R17 ;  /* 0x000000021c117819 */ /* 0x000fe20000010211 */
[----:B0----5:R-:W0:Y:S01]  /*04c0*/  LDC.64 R26, c[0x0][0x230] ;  /* 0x00008c00ff1a7b82 */ /* 0x021e220000000a00 */
[----:B------:R-:W-:Y:S01]  /*04d0*/  LEA.HI R8, R14, R14, RZ, 0x4 ;  /* 0x0000000e0e087211 */ /* 0x000fe200078f20ff */
[----:B------:R-:W-:Y:S01]  /*04e0*/  IMAD.SHL.U32 R28, R28, 0x4, RZ ;  /* 0x000000041c1c7824 */ /* 0x000fe200078e00ff */
[----:B------:R-:W5:Y:S02]  /*04f0*/  LDG.E.EL.128 R4, desc[UR4][R4.64] ;  /* 0x0000000404047981 */ /* 0x000f64000c2e1d00 */
[----:B------:R-:W-:Y:S02]  /*0500*/  LOP3.LUT R29, R8, 0xfffffff0, RZ, 0xc0, !PT ;  /* 0xfffffff0081d7812 */ /* 0x000fe400078ec0ff */
[----:B------:R-:W-:-:S03]  /*0510*/  IADD3 R18, P0, R28, UR6, RZ ;  /* 0x000000061c127c10 */ /* 0x000fc6000ff1e0ff */
[----:B------:R-:W-:Y:S01]  /*0520*/  IMAD.IADD R14, R14, 0x1, -R29 ;  /* 0x000000010e0e7824 */ /* 0x000fe200078e0a1d */
[----:B------:R-:W-:Y:S02]  /*0530*/  IADD3.X R19, R17, UR7, RZ, P0, !PT ;  /* 0x0000000711137c10 */ /* 0x000fe400087fe4ff */
[----:B------:R-:W-:Y:S01]  /*0540*/  IADD3 R28, P0, R28, UR8, RZ ;  /* 0x000000081c1c7c10 */ /* 0x000fe2000ff1e0ff */
[----:B0-----:R-:W-:-:S04]  /*0550*/  IMAD.WIDE R26, R14, 0x4, R26 ;  /* 0x000000040e1a7825 */ /* 0x001fc800078e021a */
[----:B------:R-:W-:Y:S01]  /*0560*/  IMAD.MOV.U32 R14, RZ, RZ, RZ ;  /* 0x000000ffff0e7224 */ /* 0x000fe200078e00ff */
[----:B------:R-:W-:Y:S01]  /*0570*/  IADD3.X R29, R17, UR9, RZ, P0, !PT ;  /* 0x00000009111d7c10 */ /* 0x000fe200087fe4ff */
[----:B------:R-:W-:Y:S01]  /*0580*/  IMAD.MOV.U32 R12, RZ, RZ, RZ ;  /* 0x000000ffff0c7224 */ /* 0x000fe200078e00ff */
[----:B------:R-:W-:Y:S01]  /*0590*/  ISETP.GE.AND P0, PT, R23, 0x30, PT ;  /* 0x000000301700780c */ /* 0x000fe20003f06270 */
[----:B------:R-:W-:Y:S02]  /*05a0*/  IMAD.MOV.U32 R8, RZ, RZ, RZ ;  /* 0x000000ffff087224 */ /* 0x000fe400078e00ff */
[----:B------:R-:W3:Y:S01]  /*05b0*/  @P1 LDG.E.EL R14, desc[UR4][R26.64] ;  /* 0x000000041a0e1981 */ /* 0x000ee2000c2e1900 */
[----:B------:R-:W-:-:S03]  /*05c0*/  IMAD R17, R16, 0x30, R23 ;  /* 0x0000003010117824 */ /* 0x000fc600078e0217 */
[----:B------:R0:W4:Y:S01]  /*05d0*/  @P1 LDG.E.EL R12, desc[UR4][R18.64+-0xc000] ;  /* 0xff400004120c1981 */ /* 0x000122000c2e1900 */
[----:B--2---:R-:W-:Y:S01]  /*05e0*/  IMAD.WIDE R24, R17, 0x4, R24 ;  /* 0x0000000411187825 */ /* 0x004fe200078e0218 */
[----:B------:R-:W-:Y:S02]  /*05f0*/  CS2R R16, SRZ ;  /* 0x0000000000107805 */ /* 0x000fe4000001ff00 */
[----:B------:R1:W2:Y:S01]  /*0600*/  @P1 LDG.E.EL R8, desc[UR4][R28.64+-0xc000] ;  /* 0xff4000041c081981 */ /* 0x0002a2000c2e1900 */
[----:B------:R-:W-:Y:S01]  /*0610*/  IMAD.MOV.U32 R20, RZ, RZ, RZ ;  /* 0x000000ffff147224 */ /* 0x000fe200078e00ff */
[----:B0-----:R-:W-:Y:S01]  /*0620*/  CS2R R18, SRZ ;  /* 0x0000000000127805 */ /* 0x001fe2000001ff00 */
[----:B------:R-:W-:-:S04]  /*0630*/  IMAD.MOV.U32 R22, RZ, RZ, RZ ;  /* 0x000000ffff167224 */ /* 0x000fc800078e00ff */
[----:B------:R-:W2:Y:S04]  /*0640*/  @P1 LDG.E.EL R20, desc[UR4][R26.64] ;  /* 0x000000041a141981 */ /* 0x000ea8000c2e1900 */
[----:B------:R0:W2:Y:S04]  /*0650*/  @!P0 LDG.E.EL.128 R16, desc[UR4][R24.64] ;  /* 0x0000000418108981 */ /* 0x0000a8000c2e1d00 */
[----:B------:R-:W2:Y:S01]  /*0660*/  @P1 LDG.E.EL R22, desc[UR4][R26.64] ;  /* 0x000000041a161981 */ /* 0x000ea2000c2e1900 */
[----:B-1----:R-:W-:-:S05]  /*0670*/  IMAD.SHL.U32 R28, R23, 0x100, RZ ;  /* 0x00000100171c7824 */ /* 0x002fca00078e00ff */
[--C-:B------:R-:W-:Y:S02]  /*0680*/  IADD3 R2, P2, P3, R2, R15, R28.reuse ;  /* 0x0000000f02027210 */ /* 0x100fe40007b5e01c */
[----:B------:R-:W-:-:S04]  /*0690*/  SHF.R.S32.HI R28, RZ, 0x1f, R28 ;  /* 0x0000001fff1c7819 */ /* 0x000fc8000001141c */
[----:B------:R-:W-:Y:S01]  /*06a0*/  IADD3.X R21, R10, R21, R28, P2, P3 ;  /* 0x000000150a157210 */ /* 0x000fe200017e641c */
[----:B------:R-:W-:-:S03]  /*06b0*/  IMAD.SHL.U32 R28, R2, 0x4, RZ ;  /* 0x00000004021c7824 */ /* 0x000fc600078e00ff */
[----:B------:R-:W-:Y:S02]  /*06c0*/  SHF.L.U64.HI R21, R2, 0x2, R21 ;  /* 0x0000000202157819 */ /* 0x000fe40000010215 */
[----:B0-----:R-:W-:Y:S01]  /*06d0*/  IADD3 R24, P2, R28, UR6, RZ ;  /* 0x000000061c187c10 */ /* 0x001fe2000ff5e0ff */
[----:B------:R-:W-:-:S03]  /*06e0*/  IMAD.MOV.U32 R2, RZ, RZ, RZ ;  /* 0x000000ffff027224 */ /* 0x000fc600078e00ff */
[----:B------:R-:W-:-:S05]  /*06f0*/  IADD3.X R25, R21, UR7, RZ, P2, !PT ;  /* 0x0000000715197c10 */ /* 0x000fca00097fe4ff */
[----:B------:R0:W2:Y:S01]  /*0700*/  @P1 LDG.E.EL R2, desc[UR4][R24.64+-0xc000] ;  /* 0xff40000418021981 */ /* 0x0000a2000c2e1900 */
[----:B------:R-:W-:-:S04]  /*0710*/  IADD3 R28, P2, R28, UR8, RZ ;  /* 0x000000081c1c7c10 */ /* 0x000fc8000ff5e0ff */
[----:B------:R-:W-:Y:S01]  /*0720*/  IADD3.X R29, R21, UR9, RZ, P2, !PT ;  /* 0x00000009151d7c10 */ /* 0x000fe200097fe4ff */
[----:B-----5:R-:W-:Y:S01]  /*0730*/  FADD R10, R4, 9.9999997473787516356e-06 ;  /* 0x3727c5ac040a7421 */ /* 0x020fe20000000000 */
[----:B------:R-:W-:-:S05]  /*0740*/  FADD R5, R5, 9.9999997473787516356e-06 ;  /* 0x3727c5ac05057421 */ /* 0x000fca0000000000 */
[----:B------:R-:W1:Y:S01]  /*0750*/  MUFU.SQRT R10, R10 ;  /* 0x0000000a000a7308 */ /* 0x000e620000002000 */
[----:B------:R-:W-:Y:S01]  /*0760*/  FADD R6, R6, 9.9999997473787516356e-06 ;  /* 0x3727c5ac06067421 */ /* 0x000fe20000000000 */
[----:B------:R-:W-:-:S06]  /*0770*/  FADD R7, R7, 9.9999997473787516356e-06 ;  /* 0x3727c5ac07077421 */ /* 0x000fcc0000000000 */
[----:B------:R-:W5:Y:S01]  /*0780*/  MUFU.SQRT R15, R5 ;  /* 0x00000005000f7308 */ /* 0x000f620000002000 */
[----:B-1----:R-:W-:-:S07]  /*0790*/  FSETP.GT.AND P3, PT, R10, 8.50705917302346158658e+37, PT ;  /* 0x7e8000000a00780b */ /* 0x002fce0003f64000 */
[----:B0-----:R-:W0:Y:S01]  /*07a0*/  MUFU.SQRT R25, R6 ;  /* 0x0000000600197308 */ /* 0x001e220000002000 */
[----:B------:R-:W-:Y:S02]  /*07b0*/  FSETP.GEU.AND P6, PT, R10, 1.175494350822287508e-38, PT ;  /* 0x008000000a00780b */ /* 0x000fe40003fce000 */
[----:B---3--:R-:W-:-:S05]  /*07c0*/  SEL R4, R14, RZ, P1 ;  /* 0x000000ff0e047207 */ /* 0x008fca0000800000 */
[----:B------:R1:W3:Y:S01]  /*07d0*/  MUFU.SQRT R14, R7 ;  /* 0x00000007000e7308 */ /* 0x0002e20000002000 */
[----:B-----5:R-:W-:Y:S02]  /*07e0*/  FSETP.GT.AND P5, PT, R15, 8.50705917302346158658e+37, PT ;  /* 0x7e8000000f00780b */ /* 0x020fe40003fa4000 */
[----:B----4-:R-:W-:Y:S02]  /*07f0*/  SEL R5, R12, RZ, P1 ;  /* 0x000000ff0c057207 */ /* 0x010fe40000800000 */
[----:B--2---:R-:W-:Y:S01]  /*0800*/  SEL R12, R8, RZ, P1 ;  /* 0x000000ff080c7207 */ /* 0x004fe20000800000 */
[----:B-1----:R-:W-:Y:S01]  /*0810*/  IMAD.MOV.U32 R7, RZ, RZ, 0x3e800000 ;  /* 0x3e800000ff077424 */ /* 0x002fe200078e00ff */
[----:B------:R-:W-:Y:S02]  /*0820*/  SEL R3, R3, RZ, P1 ;  /* 0x000000ff03037207 */ /* 0x000fe40000800000 */
[----:B------:R-:W-:Y:S01]  /*0830*/  SEL R8, R13, RZ, P1 ;  /* 0x000000ff0d087207 */ /* 0x000fe20000800000 */
[----:B------:R-:W-:Y:S01]  /*0840*/  @P3 FMUL R10, R10, 0.25 ;  /* 0x3e8000000a0a3820 */ /* 0x000fe20000400000 */
[----:B------:R-:W-:-:S02]  /*0850*/  FSEL R21, R7, 1, P3 ;  /* 0x3f80000007157808 */ /* 0x000fc40001800000 */
[----:B------:R-:W-:Y:S01]  /*0860*/  SEL R18, R18, RZ, !P0 ;  /* 0x000000ff12127207 */ /* 0x000fe20004000000 */
[----:B------:R-:W-:Y:S01]  /*0870*/  @P0 FFMA R18, R8, R4, R3 ;  /* 0x0000000408120223 */ /* 0x000fe20000000003 */
[----:B------:R-:W-:Y:S01]  /*0880*/  SEL R6, R9, RZ, P1 ;  /* 0x000000ff09067207 */ /* 0x000fe20000800000 */
[----:B------:R-:W-:Y:S01]  /*0890*/  @!P6 FMUL R10, R10, 16777216 ;  /* 0x4b8000000a0ae820 */ /* 0x000fe20000400000 */
[----:B0-----:R-:W-:Y:S01]  /*08a0*/  FSETP.GT.AND P2, PT, R25, 8.50705917302346158658e+37, PT ;  /* 0x7e8000001900780b */ /* 0x001fe20003f44000 */
[----:B------:R-:W0:Y:S01]  /*08b0*/  LDC.64 R8, c[0x0][0x238] ;  /* 0x00008e00ff087b82 */ /* 0x000e220000000a00 */
[----:B------:R-:W-:Y:S01]  /*08c0*/  @!P6 FMUL R21, R21, 16777216 ;  /* 0x4b8000001515e820 */ /* 0x000fe20000400000 */
[----:B------:R-:W-:Y:S02]  /*08d0*/  SEL R20, R20, RZ, P1 ;  /* 0x000000ff14147207 */ /* 0x000fe40000800000 */
[----:B---3--:R-:W-:Y:S02]  /*08e0*/  FSETP.GT.AND P6, PT, R14, 8.50705917302346158658e+37, PT ;  /* 0x7e8000000e00780b */ /* 0x008fe40003fc4000 */
[C---:B------:R-:W-:Y:S01]  /*08f0*/  FSETP.GEU.AND P4, PT, R15.reuse, 1.175494350822287508e-38, PT ;  /* 0x008000000f00780b */ /* 0x040fe20003f8e000 */
[----:B------:R-:W-:Y:S01]  /*0900*/  @P5 FMUL R15, R15, 0.25 ;  /* 0x3e8000000f0f5820 */ /* 0x000fe20000400000 */
[----:B------:R-:W-:-:S02]  /*0910*/  FSETP.GEU.AND P3, PT, R25, 1.175494350822287508e-38, PT ;  /* 0x008000001900780b */ /* 0x000fc40003f6e000 */
[----:B------:R-:W-:Y:S02]  /*0920*/  SEL R22, R22, RZ, P1 ;  /* 0x000000ff16167207 */ /* 0x000fe40000800000 */
[----:B------:R-:W-:Y:S02]  /*0930*/  SEL R11, R11, RZ, P1 ;  /* 0x000000ff0b0b7207 */ /* 0x000fe40000800000 */
[----:B------:R-:W-:Y:S02]  /*0940*/  FSEL R24, R7, 1, P5 ;  /* 0x3f80000007187808 */ /* 0x000fe40002800000 */
[----:B------:R-:W-:Y:S01]  /*0950*/  SEL R19, R19, RZ, !P0 ;  /* 0x000000ff13137207 */ /* 0x000fe20004000000 */
[----:B------:R-:W-:Y:S01]  /*0960*/  @P0 FFMA R19, R12, R20, R5 ;  /* 0x000000140c130223 */ /* 0x000fe20000000005 */
[----:B------:R-:W-:Y:S01]  /*0970*/  FSETP.GEU.AND P5, PT, R14, 1.175494350822287508e-38, PT ;  /* 0x008000000e00780b */ /* 0x000fe20003fae000 */
[----:B------:R-:W1:Y:S01]  /*0980*/  LDC.64 R12, c[0x0][0x248] ;  /* 0x00009200ff0c7b82 */ /* 0x000e620000000a00 */
[----:B------:R-:W-:Y:S01]  /*0990*/  SEL R17, R17, RZ, !P0 ;  /* 0x000000ff11117207 */ /* 0x000fe20004000000 */
[----:B------:R-:W-:-:S02]  /*09a0*/  @P0 FFMA R17, R6, R22, R11 ;  /* 0x0000001606110223 */ /* 0x000fc4000000000b */
[----:B------:R-:W2:Y:S04]  /*09b0*/  MUFU.RCP R6, R10 ;  /* 0x0000000a00067308 */ /* 0x000ea80000001000 */
[----:B------:R-:W3:Y:S01]  /*09c0*/  LDC.64 R4, c[0x0][0x250] ;  /* 0x00009400ff047b82 */ /* 0x000ee20000000a00 */
[----:B------:R-:W-:Y:S01]  /*09d0*/  @P2 FMUL R25, R25, 0.25 ;  /* 0x3e80000019192820 */ /* 0x000fe20000400000 */
[----:B------:R-:W-:Y:S02]  /*09e0*/  IMAD.MOV.U32 R3, RZ, RZ, RZ ;  /* 0x000000ffff037224 */ /* 0x000fe400078e00ff */
[----:B------:R-:W-:Y:S01]  /*09f0*/  @P6 FMUL R14, R14, 0.25 ;  /* 0x3e8000000e0e6820 */ /* 0x000fe20000400000 */
[----:B------:R-:W-:Y:S02]  /*0a00*/  IMAD.MOV.U32 R20, RZ, RZ, RZ ;  /* 0x000000ffff147224 */ /* 0x000fe400078e00ff */
[----:B------:R-:W-:Y:S01]  /*0a10*/  @!P4 FMUL R15, R15, 16777216 ;  /* 0x4b8000000f0fc820 */ /* 0x000fe20000400000 */
[----:B------:R-:W-:Y:S01]  /*0a20*/  @!P3 FMUL R25, R25, 16777216 ;  /* 0x4b8000001919b820 */ /* 0x000fe20000400000 */
[----:B------:R-:W-:Y:S01]  /*0a30*/  @!P5 FMUL R14, R14, 16777216 ;  /* 0x4b8000000e0ed820 */ /* 0x000fe20000400000 */
[----:B------:R4:W5:Y:S01]  /*0a40*/  @P1 LDG.E.EL R3, desc[UR4][R26.64] ;  /* 0x000000041a031981 */ /* 0x000962000c2e1900 */
[----:B0-----:R-:W-:-:S02]  /*0a50*/  IMAD.WIDE R8, R23, 0x4, R8 ;  /* 0x0000000417087825 */ /* 0x001fc400078e0208 */
[----:B------:R-:W0:Y:S01]  /*0a60*/  MUFU.RCP R15, R15 ;  /* 0x0000000f000f7308 */ /* 0x000e220000001000 */
[----:B------:R0:W5:Y:S01]  /*0a70*/  @P1 LDG.E.EL R20, desc[UR4][R28.64+-0xc000] ;  /* 0xff4000041c141981 */ /* 0x000162000c2e1900 */
[----:B--2---:R-:W-:Y:S01]  /*0a80*/  FMUL R21, R6, R21 ;  /* 0x0000001506157220 */ /* 0x004fe20000400000 */
[----:B------:R-:W-:-:S05]  /*0a90*/  FSEL R6, R7, 1, P2 ;  /* 0x3f80000007067808 */ /* 0x000fca0001000000 */
[----:B------:R-:W2:Y:S01]  /*0aa0*/  MUFU.RCP R25, R25 ;  /* 0x0000001900197308 */ /* 0x000ea20000001000 */
[----:B------:R-:W-:Y:S01]  /*0ab0*/  FSEL R7, R7, 1, P6 ;  /* 0x3f80000007077808 */ /* 0x000fe20003000000 */
[----:B------:R-:W5:Y:S06]  /*0ac0*/  LDG.E.EL.128 R8, desc[UR4][R8.64] ;  /* 0x0000000408087981 */ /* 0x000f6c000c2e1d00 */
[----:B----4-:R4:W2:Y:S01]  /*0ad0*/  MUFU.RCP R26, R14 ;  /* 0x0000000e001a7308 */ /* 0x0108a20000001000 */
[----:B-1----:R-:W-:-:S04]  /*0ae0*/  IMAD.WIDE R12, R23, 0x4, R12 ;  /* 0x00000004170c7825 */ /* 0x002fc800078e020c */
[----:B------:R-:W-:Y:S01]  /*0af0*/  @!P3 FMUL R6, R6, 16777216 ;  /* 0x4b8000000606b820 */ /* 0x000fe20000400000 */
[----:B------:R-:W-:Y:S01]  /*0b00*/  @!P5 FMUL R7, R7, 16777216 ;  /* 0x4b8000000707d820 */ /* 0x000fe20000400000 */
[----:B------:R-:W-:Y:S01]  /*0b10*/  @!P4 FMUL R24, R24, 16777216 ;  /* 0x4b8000001818c820 */ /* 0x000fe20000400000 */
[----:B---3--:R-:W-:Y:S01]  /*0b20*/  IMAD.WIDE R4, R23, 0x4, R4 ;  /* 0x0000000417047825 */ /* 0x008fe200078e0204 */
[----:B------:R-:W-:Y:S01]  /*0b30*/  SEL R2, R2, RZ, P1 ;  /* 0x000000ff02027207 */ /* 0x000fe20000800000 */
[----:B------:R-:W1:Y:S02]  /*0b40*/  LDC.64 R22, c[0x0][0x258] ;  /* 0x00009600ff167b82 */ /* 0x000e640000000a00 */
[----:B0-----:R-:W-:Y:S01]  /*0b50*/  FMUL R24, R15, R24 ;  /* 0x000000180f187220 */ /* 0x001fe20000400000 */
[----:B--2---:R-:W-:Y:S01]  /*0b60*/  FMUL R25, R25, R6 ;  /* 0x0000000619197220 */ /* 0x004fe20000400000 */
[----:B----4-:R-:W2:Y:S01]  /*0b70*/  LDG.E.EL.128 R12, desc[UR4][R12.64] ;  /* 0x000000040c0c7981 */ /* 0x010ea2000c2e1d00 */
[----:B------:R-:W-:Y:S01]  /*0b80*/  FMUL R26, R26, R7 ;  /* 0x000000071a1a7220 */ /* 0x000fe20000400000 */
[----:B------:R-:W-:-:S02]  /*0b90*/  SEL R16, R16, RZ, !P0 ;  /* 0x000000ff10107207 */ /* 0x000fc40004000000 */
[----:B------:R-:W2:Y:S01]  /*0ba0*/  LDG.E.EL.128 R4, desc[UR4][R4.64] ;  /* 0x0000000404047981 */ /* 0x000ea2000c2e1d00 */
[----:B------:R-:W0:Y:S03]  /*0bb0*/  LDC.64 R28, c[0x0][0x260] ;  /* 0x00009800ff1c7b82 */ /* 0x000e260000000a00 */
[----:B-1----:R-:W3:Y:S01]  /*0bc0*/  LDG.E R22, desc[UR4][R22.64] ;  /* 0x0000000416167981 */ /* 0x002ee2000c1e1900 */
[----:B0-----:R-:W-:Y:S01]  /*0bd0*/  IMAD.WIDE R28, R0, 0x4, R28 ;  /* 0x00000004001c7825 */ /* 0x001fe200078e021c */
[----:B-----5:R-:W-:Y:S02]  /*0be0*/  SEL R27, R3, RZ, P1 ;  /* 0x000000ff031b7207 */ /* 0x020fe40000800000 */
[----:B------:R-:W-:-:S05]  /*0bf0*/  SEL R3, R20, RZ, P1 ;  /* 0x000000ff14037207 */ /* 0x000fca0000800000 */
[----:B------:R-:W-:Y:S02]  /*0c00*/  @P0 FFMA R16, R3, R27, R2 ;  /* 0x0000001b03100223 */ /* 0x000fe40000000002 */
[----:B------:R-:W0:Y:S01]  /*0c10*/  LDC.64 R2, c[0x0][0x210] ;  /* 0x00008400ff027b82 */ /* 0x000e220000000a00 */
[----:B------:R-:W-:Y:S01]  /*0c20*/  FADD R10, -R10, R18 ;  /* 0x000000120a0a7221 */ /* 0x000fe20000000100 */
[----:B------:R-:W-:Y:S01]  /*0c30*/  FADD R9, -R9, R17 ;  /* 0x0000001109097221 */ /* 0x000fe20000000100 */
[----:B------:R-:W-:Y:S01]  /*0c40*/  FADD R8, -R8, R16 ;  /* 0x0000001008087221 */ /* 0x000fe20000000100 */
[----:B------:R-:W-:Y:S01]  /*0c50*/  FADD R11, -R11, R19 ;  /* 0x000000130b0b7221 */ /* 0x000fe20000000100 */
[----:B------:R-:W-:Y:S01]  /*0c60*/  FMUL R25, R25, R10 ;  /* 0x0000000a19197220 */ /* 0x000fe20000400000 */
[----:B------:R-:W-:Y:S01]  /*0c70*/  FMUL R24, R24, R9 ;  /* 0x0000000918187220 */ /* 0x000fe20000400000 */
[----:B------:R-:W-:Y:S01]  /*0c80*/  FMUL R21, R21, R8 ;  /* 0x0000000815157220 */ /* 0x000fe20000400000 */
[----:B------:R-:W-:Y:S01]  /*0c90*/  FMUL R26, R26, R11 ;  /* 0x0000000b1a1a7220 */ /* 0x000fe20000400000 */
[----:B--2---:R-:W-:Y:S01]  /*0ca0*/  FFMA R6, R14, R25, R6 ;  /* 0x000000190e067223 */ /* 0x004fe20000000006 */
[----:B------:R-:W-:Y:S01]  /*0cb0*/  FFMA R5, R13, R24, R5 ;  /* 0x000000180d057223 */ /* 0x000fe20000000005 */
[----:B------:R-:W-:Y:S01]  /*0cc0*/  FFMA R4, R12, R21, R4 ;  /* 0x000000150c047223 */ /* 0x000fe20000000004 */
[----:B------:R-:W-:-:S02]  /*0cd0*/  FFMA R7, R15, R26, R7 ;  /* 0x0000001a0f077223 */ /* 0x000fc40000000007 */
[----:B------:R-:W-:Y:S02]  /*0ce0*/  FSETP.GT.AND P1, PT, R6, RZ, PT ;  /* 0x000000ff0600720b */ /* 0x000fe40003f24000 */
[----:B------:R-:W-:Y:S02]  /*0cf0*/  FSETP.GT.AND P2, PT, R5, RZ, PT ;  /* 0x000000ff0500720b */ /* 0x000fe40003f44000 */
[----:B------:R-:W-:Y:S02]  /*0d00*/  FSETP.GT.AND P3, PT, R4, RZ, PT ;  /* 0x000000ff0400720b */ /* 0x000fe40003f64000 */
[----:B------:R-:W-:Y:S01]  /*0d10*/  FSETP.GT.AND P0, PT, R7, RZ, PT ;  /* 0x000000ff0700720b */ /* 0x000fe20003f04000 */
[----:B0-----:R-:W-:Y:S01]  /*0d20*/  IMAD.WIDE R2, R0, 0x4, R2 ;  /* 0x0000000400027825 */ /* 0x001fe200078e0202 */
[----:B------:R-:W-:Y:S05]  /*0d30*/  STG.E.128 desc[UR4][R28.64], R16 ;  /* 0x000000101c007986 */ /* 0x000fea000c101d04 */
[----:B---3--:R-:W-:-:S02]  /*0d40*/  @!P1 FMUL R6, R22, R6 ;  /* 0x0000000616069220 */ /* 0x008fc40000400000 */
[C---:B------:R-:W-:Y:S02]  /*0d50*/  @!P2 FMUL R5, R22.reuse, R5 ;  /* 0x000000051605a220 */ /* 0x040fe40000400000 */
[C---:B------:R-:W-:Y:S02]  /*0d60*/  @!P3 FMUL R4, R22.reuse, R4 ;  /* 0x000000041604b220 */ /* 0x040fe40000400000 */
[----:B------:R-:W-:-:S05]  /*0d70*/  @!P0 FMUL R7, R22, R7 ;  /* 0x0000000716078220 */ /* 0x000fca0000400000 */
[----:B------:R-:W-:Y:S01]  /*0d80*/  STG.E.128 desc[UR4][R2.64], R4 ;  /* 0x0000000402007986 */ /* 0x000fe2000c101d04 */
[----:B------:R-:W-:Y:S05]  /*0d90*/  EXIT ;  /* 0x000000000000794d */ /* 0x000fea0003800000 */
.L_x_0:
[----:B------:R-:W-:-:S00]  /*0da0*/  BRA `(.L_x_0) ;  /* 0xfffffffc00fc7947 */ /* 0x000fc0000383ffff */
[----:B------:R-:W-:-:S00]  /*0db0*/  NOP ;  /* 0x0000000000007918 */ /* 0x000fc00000000000 */
        /* <DEDUP_REMOVED lines=12> */
.L_x_1:


//--------------------- .nv.global.init           --------------------------
	.section	.nv.global.init,"aw",@progbits
.nv.global.init:
	.type		_$_str,@object
	.size		_$_str,(_$_str_$_2 - _$_str)
_$_str:
        /*0000*/ 	.byte	0x5f, 0x5f, 0x43, 0x55, 0x44, 0x41, 0x5f, 0x46, 0x54, 0x5a, 0x00
	.type		_$_str_$_2,@object
	.size		_$_str_$_2,(.L_1 - _$_str_$_2)
_$_str_$_2:
        /*000b*/ 	.byte	0x5f, 0x5f, 0x43, 0x55, 0x44, 0x41, 0x5f, 0x50, 0x52, 0x45, 0x43, 0x5f, 0x53, 0x51, 0x52, 0x54
        /*001b*/ 	.byte	0x00
.L_1:


//--------------------- .nv.constant0.triton_poi_fused__native_batch_norm_legit_no_training__prelu_kernel_cat_16 --------------------------
	.section	.nv.constant0.triton_poi_fused__native_batch_norm_legit_no_training__prelu_kernel_cat_16,"a",@progbits
	.sectionflags	@""
	.align	4
.nv.constant0.triton_poi_fused__native_batch_norm_legit_no_training__prelu_kernel_cat_16:
	.zero		620
